//
// Generated by NVIDIA NVVM Compiler
//
// Compiler Build ID: CL-36424714
// Cuda compilation tools, release 13.0, V13.0.88
// Based on NVVM 20.0.0
//

.version 9.0
.target sm_100
.address_size 64

	// .globl	_Z16cuda_square_thisPi

.visible .entry _Z16cuda_square_thisPi(
	.param .u64 .ptr .align 1 _Z16cuda_square_thisPi_param_0
)
{
	.reg .b32 	%r<4>;
	.reg .b64 	%rd<5>;

	ld.param.u64 	%rd1, [_Z16cuda_square_thisPi_param_0];
	cvta.to.global.u64 	%rd2, %rd1;
	mov.u32 	%r1, %tid.x;
	mul.wide.u32 	%rd3, %r1, 4;
	add.s64 	%rd4, %rd2, %rd3;
	ld.global.u32 	%r2, [%rd4];
	shl.b32 	%r3, %r2, 1;
	st.global.u32 	[%rd4], %r3;
	ret;

}


// ===== COMPILED SASS (sm_100) =====

	.target	sm_100

	.elftype	@"ET_EXEC"


//--------------------- .note.nv.tkinfo           --------------------------
	.section	.note.nv.tkinfo,"",@"SHT_NOTE"
	.sectionflags	@"SHF_NOTE_NV_TKINFO"
	.tkinfo
        /*0018*/ 	.word	0x00000002
        /*0030*/ 	.string	""
        /*0030*/ 	.string	"ptxas"
        /*0030*/ 	.string	"Cuda compilation tools, release 13.0, V13.0.88"
        /*0030*/ 	.string	"Build cuda_13.0.r13.0/compiler.36424714_0"
        /*0030*/ 	.string	"-arch sm_100 -m 64 "



//--------------------- .note.nv.cuinfo           --------------------------
	.section	.note.nv.cuinfo,"",@"SHT_NOTE"
	.sectionflags	@"SHF_NOTE_NV_CUINFO"
        /*0018*/ 	.short	0x0002
        /*001a*/ 	.short	0x0064
        /*001c*/ 	.short	0x0082
	.zero		2


//--------------------- .nv.info                  --------------------------
	.section	.nv.info,"",@"SHT_CUDA_INFO"
	.align	4


	//----- nvinfo : EIATTR_REGCOUNT
	.align		4
        /*0000*/ 	.byte	0x04, 0x2f
        /*0002*/ 	.short	(.L_1 - .L_0)
	.align		4
.L_0:
        /*0004*/ 	.word	index@(_Z16cuda_square_thisPi)
        /*0008*/ 	.word	0x00000008


	//----- nvinfo : EIATTR_FRAME_SIZE
	.align		4
.L_1:
        /*000c*/ 	.byte	0x04, 0x11
        /*000e*/ 	.short	(.L_3 - .L_2)
	.align		4
.L_2:
        /*0010*/ 	.word	index@(_Z16cuda_square_thisPi)
        /*0014*/ 	.word	0x00000000


	//----- nvinfo : EIATTR_MIN_STACK_SIZE
	.align		4
.L_3:
        /*0018*/ 	.byte	0x04, 0x12
        /*001a*/ 	.short	(.L_5 - .L_4)
	.align		4
.L_4:
        /*001c*/ 	.word	index@(_Z16cuda_square_thisPi)
        /*0020*/ 	.word	0x00000000
.L_5:


//--------------------- .nv.compat                --------------------------
	.section	.nv.compat,"",@"SHT_CUDA_COMPAT_INFO"
	.align	4
        /*0000*/ 	.byte	0x02, 0x09, 0x00, 0x00, 0x02, 0x02, 0x01, 0x00, 0x02, 0x05, 0x05, 0x00, 0x03, 0x07, 0x01, 0x01
        /*0010*/ 	.byte	0x02, 0x03, 0x00, 0x00, 0x02, 0x06, 0x01, 0x00, 0x04, 0x0b, 0x08, 0x00, 0x09, 0x00, 0x00, 0x00
        /*0020*/ 	.byte	0x00, 0x00, 0x00, 0x00


//--------------------- .nv.info._Z16cuda_square_thisPi --------------------------
	.section	.nv.info._Z16cuda_square_thisPi,"",@"SHT_CUDA_INFO"
	.sectionflags	@""
	.align	4


	//----- nvinfo : EIATTR_CUDA_API_VERSION
	.align		4
        /*0000*/ 	.byte	0x04, 0x37
        /*0002*/ 	.short	(.L_7 - .L_6)
.L_6:
        /*0004*/ 	.word	0x00000082


	//----- nvinfo : EIATTR_KPARAM_INFO
	.align		4
.L_7:
        /*0008*/ 	.byte	0x04, 0x17
        /*000a*/ 	.short	(.L_9 - .L_8)
.L_8:
        /*000c*/ 	.word	0x00000000
        /*0010*/ 	.short	0x0000
        /*0012*/ 	.short	0x0000
        /*0014*/ 	.byte	0x00, 0xf5, 0x21, 0x00


	//----- nvinfo : EIATTR_SPARSE_MMA_MASK
	.align		4
.L_9:
        /*0018*/ 	.byte	0x03, 0x50
        /*001a*/ 	.short	0x0000


	//----- nvinfo : EIATTR_MAXREG_COUNT
	.align		4
        /*001c*/ 	.byte	0x03, 0x1b
        /*001e*/ 	.short	0x00ff


	//----- nvinfo : EIATTR_MERCURY_ISA_VERSION
	.align		4
        /*0020*/ 	.byte	0x03, 0x5f
        /*0022*/ 	.short	0x0101


	//----- nvinfo : EIATTR_VRC_CTA_INIT_COUNT
	.align		4
        /*0024*/ 	.byte	0x02, 0x4a
	.zero		1
	.zero		1


	//----- nvinfo : EIATTR_EXIT_INSTR_OFFSETS
	.align		4
        /*0028*/ 	.byte	0x04, 0x1c
        /*002a*/ 	.short	(.L_11 - .L_10)


	//   ....[0]....
.L_10:
        /*002c*/ 	.word	0x00000080


	//----- nvinfo : EIATTR_CBANK_PARAM_SIZE
	.align		4
.L_11:
        /*0030*/ 	.byte	0x03, 0x19
        /*0032*/ 	.short	0x0008


	//----- nvinfo : EIATTR_PARAM_CBANK
	.align		4
        /*0034*/ 	.byte	0x04, 0x0a
        /*0036*/ 	.short	(.L_13 - .L_12)
	.align		4
.L_12:
        /*0038*/ 	.word	index@(.nv.constant0._Z16cuda_square_thisPi)
        /*003c*/ 	.short	0x0380
        /*003e*/ 	.short	0x0008


	//----- nvinfo : EIATTR_SW_WAR
	.align		4
.L_13:
        /*0040*/ 	.byte	0x04, 0x36
        /*0042*/ 	.short	(.L_15 - .L_14)
.L_14:
        /*0044*/ 	.word	0x00000008
.L_15:


//--------------------- .nv.callgraph             --------------------------
	.section	.nv.callgraph,"",@"SHT_CUDA_CALLGRAPH"
	.align	4
	.sectionentsize	8
	.align		4
        /*0000*/ 	.word	0x00000000
	.align		4
        /*0004*/ 	.word	0xffffffff
	.align		4
        /*0008*/ 	.word	0x00000000
	.align		4
        /*000c*/ 	.word	0xfffffffe
	.align		4
        /*0010*/ 	.word	0x00000000
	.align		4
        /*0014*/ 	.word	0xfffffffd
	.align		4
        /*0018*/ 	.word	0x00000000
	.align		4
        /*001c*/ 	.word	0xfffffffc


//--------------------- .text._Z16cuda_square_thisPi --------------------------
	.section	.text._Z16cuda_square_thisPi,"ax",@progbits
	.align	128
        .global         _Z16cuda_square_thisPi
        .type           _Z16cuda_square_thisPi,@function
        .size           _Z16cuda_square_thisPi,(.L_x_1 - _Z16cuda_square_thisPi)
        .other          _Z16cuda_square_thisPi,@"STO_CUDA_ENTRY STV_DEFAULT"
_Z16cuda_square_thisPi:
.text._Z16cuda_square_thisPi:
[----:B------:R-:W-:Y:S01]  /*0000*/  LDC R1, c[0x0][0x37c] ;  /* 0x0000df00ff017b82 */ /* 0x000fe20000000800 */
[----:B------:R-:W0:Y:S07]  /*0010*/  S2R R5, SR_TID.X ;  /* 0x0000000000057919 */ /* 0x000e2e0000002100 */
[----:B------:R-:W0:Y:S01]  /*0020*/  LDC.64 R2, c[0x0][0x380] ;  /* 0x0000e000ff027b82 */ /* 0x000e220000000a00 */
[----:B------:R-:W1:Y:S01]  /*0030*/  LDCU.64 UR4, c[0x0][0x358] ;  /* 0x00006b00ff0477ac */ /* 0x000e620008000a00 */
[----:B0-----:R-:W-:-:S05]  /*0040*/  IMAD.WIDE.U32 R2, R5, 0x4, R2 ;  /* 0x0000000405027825 */ /* 0x001fca00078e0002 */
[----:B-1----:R-:W2:Y:S02]  /*0050*/  LDG.E R0, desc[UR4][R2.64] ;  /* 0x0000000402007981 */ /* 0x002ea4000c1e1900 */
[----:B--2---:R-:W-:-:S05]  /*0060*/  SHF.L.U32 R5, R0, 0x1, RZ ;  /* 0x0000000100057819 */ /* 0x004fca00000006ff */
[----:B------:R-:W-:Y:S01]  /*0070*/  STG.E desc[UR4][R2.64], R5 ;  /* 0x0000000502007986 */ /* 0x000fe2000c101904 */
[----:B------:R-:W-:Y:S05]  /*0080*/  EXIT ;  /* 0x000000000000794d */ /* 0x000fea0003800000 */
.L_x_0:
[----:B------:R-:W-:-:S00]  /*0090*/  BRA `(.L_x_0) ;  /* 0xfffffffc00fc7947 */ /* 0x000fc0000383ffff */
[----:B------:R-:W-:-:S00]  /*00a0*/  NOP ;  /* 0x0000000000007918 */ /* 0x000fc00000000000 */
        /* <DEDUP_REMOVED lines=13> */
.L_x_1:


//--------------------- .nv.shared.reserved.0     --------------------------
	.section	.nv.shared.reserved.0,"aw",@nobits
	.weak		__nv_reservedSMEM_offset_0_alias
	.size		__nv_reservedSMEM_offset_0_alias, 0, 64
	.other		__nv_reservedSMEM_offset_0_alias,@"STO_CUDA_RESERVED_SHARED STV_DEFAULT"
__nv_reservedSMEM_offset_0_alias:
	.zero		0
	.zero		64


//--------------------- .nv.constant0._Z16cuda_square_thisPi --------------------------
	.section	.nv.constant0._Z16cuda_square_thisPi,"a",@progbits
	.sectionflags	@""
	.align	4
.nv.constant0._Z16cuda_square_thisPi:
	.zero		904


//--------------------- SYMBOLS --------------------------

	.type		.nv.reservedSmem.offset0,@object
	.size		.nv.reservedSmem.offset0,0x4
